	.headerflags	@"EF_CUDA_TEXMODE_UNIFIED EF_CUDA_64BIT_ADDRESS EF_CUDA_ACCELERATORS EF_CUDA_SM90 EF_CUDA_VIRTUAL_SM(EF_CUDA_SM90)"
	.elftype	@"ET_EXEC"


//--------------------- .nv.info                  --------------------------
	.section	.nv.info,"",@"SHT_CUDA_INFO"
	.align	4


	//----- nvinfo : EIATTR_REGCOUNT
	.align		4
        /*0000*/ 	.byte	0x04, 0x2f
        /*0002*/ 	.short	(.L_1 - .L_0)
	.align		4
.L_0:
        /*0004*/ 	.word	index@(triton_poi_fused_clone_1)
        /*0008*/ 	.word	0x0000000e


	//----- nvinfo : EIATTR_MIN_STACK_SIZE
	.align		4
.L_1:
        /*000c*/ 	.byte	0x04, 0x12
        /*000e*/ 	.short	(.L_3 - .L_2)
	.align		4
.L_2:
        /*0010*/ 	.word	index@(triton_poi_fused_clone_1)
        /*0014*/ 	.word	0x00000000


	//----- nvinfo : EIATTR_FRAME_SIZE
	.align		4
.L_3:
        /*0018*/ 	.byte	0x04, 0x11
        /*001a*/ 	.short	(.L_5 - .L_4)
	.align		4
.L_4:
        /*001c*/ 	.word	index@(triton_poi_fused_clone_1)
        /*0020*/ 	.word	0x00000000


	//----- nvinfo : EIATTR_MIN_STACK_SIZE
	.align		4
.L_5:
        /*0024*/ 	.byte	0x04, 0x12
        /*0026*/ 	.short	(.L_7 - .L_6)
	.align		4
.L_6:
        /*0028*/ 	.word	index@(triton_poi_fused_clone_1)
        /*002c*/ 	.word	0x00000000
.L_7:


//--------------------- .nv.info.triton_poi_fused_clone_1 --------------------------
	.section	.nv.info.triton_poi_fused_clone_1,"",@"SHT_CUDA_INFO"
	.sectionflags	@""
	.align	4


	//----- nvinfo : EIATTR_CUDA_API_VERSION
	.align		4
        /*0000*/ 	.byte	0x04, 0x37
        /*0002*/ 	.short	(.L_9 - .L_8)
.L_8:
        /*0004*/ 	.word	0x0000007c


	//----- nvinfo : EIATTR_KPARAM_INFO
	.align		4
.L_9:
        /*0008*/ 	.byte	0x04, 0x17
        /*000a*/ 	.short	(.L_11 - .L_10)
.L_10:
        /*000c*/ 	.word	0x00000000
        /*0010*/ 	.short	0x0002
        /*0012*/ 	.short	0x0010
        /*0014*/ 	.byte	0x00, 0xf0, 0x11, 0x00


	//----- nvinfo : EIATTR_KPARAM_INFO
	.align		4
.L_11:
        /*0018*/ 	.byte	0x04, 0x17
        /*001a*/ 	.short	(.L_13 - .L_12)
.L_12:
        /*001c*/ 	.word	0x00000000
        /*0020*/ 	.short	0x0001
        /*0022*/ 	.short	0x0008
        /*0024*/ 	.byte	0x00, 0xf4, 0x21, 0x00


	//----- nvinfo : EIATTR_KPARAM_INFO
	.align		4
.L_13:
        /*0028*/ 	.byte	0x04, 0x17
        /*002a*/ 	.short	(.L_15 - .L_14)
.L_14:
        /*002c*/ 	.word	0x00000000
        /*0030*/ 	.short	0x0000
        /*0032*/ 	.short	0x0000
        /*0034*/ 	.byte	0x00, 0xf4, 0x21, 0x00


	//----- nvinfo : EIATTR_SPARSE_MMA_MASK
	.align		4
.L_15:
        /*0038*/ 	.byte	0x03, 0x50
        /*003a*/ 	.short	0x0000


	//----- nvinfo : EIATTR_MAXREG_COUNT
	.align		4
        /*003c*/ 	.byte	0x03, 0x1b
        /*003e*/ 	.short	0x00ff


	//----- nvinfo : EIATTR_EXIT_INSTR_OFFSETS
	.align		4
        /*0040*/ 	.byte	0x04, 0x1c
        /*0042*/ 	.short	(.L_17 - .L_16)


	//   ....[0]....
.L_16:
        /*0044*/ 	.word	0x00000200


	//   ....[1]....
        /*0048*/ 	.word	0x00000220


	//----- nvinfo : EIATTR_REQNTID
	.align		4
.L_17:
        /*004c*/ 	.byte	0x04, 0x10
        /*004e*/ 	.short	(.L_19 - .L_18)
.L_18:
        /*0050*/ 	.word	0x00000080
        /*0054*/ 	.word	0x00000001
        /*0058*/ 	.word	0x00000001


	//----- nvinfo : EIATTR_CRS_STACK_SIZE
	.align		4
.L_19:
        /*005c*/ 	.byte	0x04, 0x1e
        /*005e*/ 	.short	(.L_21 - .L_20)
.L_20:
        /*0060*/ 	.word	0x00000000


	//----- nvinfo : EIATTR_CBANK_PARAM_SIZE
	.align		4
.L_21:
        /*0064*/ 	.byte	0x03, 0x19
        /*0066*/ 	.short	0x0014


	//----- nvinfo : EIATTR_PARAM_CBANK
	.align		4
        /*0068*/ 	.byte	0x04, 0x0a
        /*006a*/ 	.short	(.L_23 - .L_22)
	.align		4
.L_22:
        /*006c*/ 	.word	index@(.nv.constant0.triton_poi_fused_clone_1)
        /*0070*/ 	.short	0x0210
        /*0072*/ 	.short	0x0014


	//----- nvinfo : EIATTR_SW_WAR
	.align		4
.L_23:
        /*0074*/ 	.byte	0x04, 0x36
        /*0076*/ 	.short	(.L_25 - .L_24)
.L_24:
        /*0078*/ 	.word	0x00000008
.L_25:


//--------------------- .nv.callgraph             --------------------------
	.section	.nv.callgraph,"",@"SHT_CUDA_CALLGRAPH"
	.align	4
	.sectionentsize	8
	.align		4
        /*0000*/ 	.word	0x00000000
	.align		4
        /*0004*/ 	.word	0xffffffff
	.align		4
        /*0008*/ 	.word	0x00000000
	.align		4
        /*000c*/ 	.word	0xfffffffe
	.align		4
        /*0010*/ 	.word	0x00000000
	.align		4
        /*0014*/ 	.word	0xfffffffd
	.align		4
        /*0018*/ 	.word	0x00000000
	.align		4
        /*001c*/ 	.word	0xfffffffc


//--------------------- .text.triton_poi_fused_clone_1 --------------------------
	.section	.text.triton_poi_fused_clone_1,"ax",@progbits
	.align	128
        .global         triton_poi_fused_clone_1
        .type           triton_poi_fused_clone_1,@function
        .size           triton_poi_fused_clone_1,(.L_x_3 - triton_poi_fused_clone_1)
        .other          triton_poi_fused_clone_1,@"STO_CUDA_ENTRY STV_DEFAULT"
triton_poi_fused_clone_1:
.text.triton_poi_fused_clone_1:
[----:B------:R-:W0:Y:S02]  /*0000*/  LDC R1, c[0x0][0x28] ;  /* 0x00000a00ff017b82 */ /* 0x000e240000000800 */
[----:B------:R-:W1:Y:S01]  /*0010*/  S2R R0, SR_TID.X ;  /* 0x0000000000007919 */ /* 0x000e620000002100 */
[----:B------:R-:W2:Y:S01]  /*0020*/  LDC.64 R4, c[0x0][0x218] ;  /* 0x00008600ff047b82 */ /* 0x000ea20000000a00 */
[----:B------:R-:W-:Y:S01]  /*0030*/  ULDC.64 UR4, c[0x0][0x208] ;  /* 0x0000820000047ab9 */ /* 0x000fe20000000a00 */
[----:B------:R-:W-:Y:S01]  /*0040*/  BSSY B0, `(.L_x_0) ;  /* 0x000001b000007945 */ /* 0x000fe20003800000 */
[----:B------:R-:W3:Y:S01]  /*0050*/  S2R R3, SR_CTAID.X ;  /* 0x0000000000037919 */ /* 0x000ee20000002500 */
[----:B-1----:R-:W-:Y:S02]  /*0060*/  LOP3.LUT R0, R0, 0x7f, RZ, 0xc0, !PT ;  /* 0x0000007f00007812 */ /* 0x002fe400078ec0ff */
[----:B---3--:R-:W-:-:S03]  /*0070*/  SHF.R.S32.HI R2, RZ, 0x18, R3 ;  /* 0x00000018ff027819 */ /* 0x008fc60000011403 */
[----:B------:R-:W-:Y:S01]  /*0080*/  IMAD R7, R3, 0x80, R0 ;  /* 0x0000008003077824 */ /* 0x000fe200078e0200 */
[----:B------:R-:W-:-:S03]  /*0090*/  SGXT R2, R2, 0x1 ;  /* 0x000000010202781a */ /* 0x000fc60000000200 */
[C---:B--2---:R-:W-:Y:S01]  /*00a0*/  IMAD.WIDE R4, R7.reuse, 0x4, R4 ;  /* 0x0000000407047825 */ /* 0x044fe200078e0204 */
[----:B------:R-:W-:Y:S02]  /*00b0*/  SHF.R.S32.HI R0, RZ, 0x1f, R7 ;  /* 0x0000001fff007819 */ /* 0x000fe40000011407 */
[-C--:B------:R-:W-:Y:S02]  /*00c0*/  LEA.HI R8, R2, R7.reuse, RZ, 0x4 ;  /* 0x0000000702087211 */ /* 0x080fe400078f20ff */
[----:B------:R-:W-:Y:S01]  /*00d0*/  LEA.HI R0, R0, R7, RZ, 0x2 ;  /* 0x0000000700007211 */ /* 0x000fe200078f10ff */
[----:B------:R-:W1:Y:S01]  /*00e0*/  LDC.64 R2, c[0x0][0x210] ;  /* 0x00008400ff027b82 */ /* 0x000e620000000a00 */
[----:B------:R-:W-:Y:S01]  /*00f0*/  ISETP.GE.AND P0, PT, R7, 0x100, PT ;  /* 0x000001000700780c */ /* 0x000fe20003f06270 */
[----:B------:R-:W-:Y:S01]  /*0100*/  IMAD.SHL.U32 R9, R8, 0x2, RZ ;  /* 0x0000000208097824 */ /* 0x000fe200078e00ff */
[----:B------:R-:W-:Y:S02]  /*0110*/  SHF.R.S32.HI R6, RZ, 0x2, R0 ;  /* 0x00000002ff067819 */ /* 0x000fe40000011400 */
[----:B------:R-:W-:-:S02]  /*0120*/  LOP3.LUT R0, R0, 0x1ffffffc, RZ, 0xc0, !PT ;  /* 0x1ffffffc00007812 */ /* 0x000fc400078ec0ff */
[----:B------:R-:W-:Y:S02]  /*0130*/  LEA.HI R8, R6, R6, RZ, 0x2 ;  /* 0x0000000606087211 */ /* 0x000fe400078f10ff */
[----:B------:R-:W-:Y:S01]  /*0140*/  LOP3.LUT R11, R9, 0xffffffe0, RZ, 0xc0, !PT ;  /* 0xffffffe0090b7812 */ /* 0x000fe200078ec0ff */
[----:B------:R-:W-:Y:S01]  /*0150*/  IMAD.IADD R0, R7, 0x1, -R0 ;  /* 0x0000000107007824 */ /* 0x000fe200078e0a00 */
[----:B------:R-:W-:Y:S01]  /*0160*/  LOP3.LUT R9, R8, 0x7ffffffc, RZ, 0xc0, !PT ;  /* 0x7ffffffc08097812 */ /* 0x000fe200078ec0ff */
[----:B------:R-:W-:Y:S02]  /*0170*/  IMAD.MOV.U32 R7, RZ, RZ, RZ ;  /* 0x000000ffff077224 */ /* 0x000fe400078e00ff */
[----:B------:R-:W-:Y:S02]  /*0180*/  IMAD R0, R0, 0x8, R11 ;  /* 0x0000000800007824 */ /* 0x000fe400078e020b */
[----:B------:R-:W-:-:S04]  /*0190*/  IMAD.IADD R9, R6, 0x1, -R9 ;  /* 0x0000000106097824 */ /* 0x000fc800078e0a09 */
[----:B------:R-:W-:-:S04]  /*01a0*/  IMAD R0, R9, 0x2, R0 ;  /* 0x0000000209007824 */ /* 0x000fc800078e0200 */
[----:B------:R-:W-:-:S04]  /*01b0*/  VIADD R9, R0, 0x1 ;  /* 0x0000000100097836 */ /* 0x000fc80000000000 */
[----:B-1----:R-:W-:Y:S01]  /*01c0*/  IMAD.WIDE R2, R9, 0x4, R2 ;  /* 0x0000000409027825 */ /* 0x002fe200078e0202 */
[----:B------:R-:W-:Y:S06]  /*01d0*/  @P0 BRA `(.L_x_1) ;  /* 0x0000000000040947 */ /* 0x000fec0003800000 */
[----:B------:R1:W5:Y:S02]  /*01e0*/  LDG.E.EL R7, desc[UR4][R2.64] ;  /* 0x0000000402077981 */ /* 0x000364000c2e1900 */
.L_x_1:
[----:B------:R-:W-:Y:S05]  /*01f0*/  BSYNC B0 ;  /* 0x0000000000007941 */ /* 0x000fea0003800000 */
.L_x_0:
[----:B------:R-:W-:Y:S05]  /*0200*/  @P0 EXIT ;  /* 0x000000000000094d */ /* 0x000fea0003800000 */
[----:B-----5:R-:W-:Y:S01]  /*0210*/  STG.E desc[UR4][R4.64], R7 ;  /* 0x0000000704007986 */ /* 0x020fe2000c101904 */
[----:B------:R-:W-:Y:S05]  /*0220*/  EXIT ;  /* 0x000000000000794d */ /* 0x000fea0003800000 */
.L_x_2:
[----:B------:R-:W-:-:S00]  /*0230*/  BRA `(.L_x_2) ;  /* 0xfffffffc00fc7947 */ /* 0x000fc0000383ffff */
[----:B------:R-:W-:-:S00]  /*0240*/  NOP ;  /* 0x0000000000007918 */ /* 0x000fc00000000000 */
        /* <DEDUP_REMOVED lines=11> */
.L_x_3:


//--------------------- .nv.constant0.triton_poi_fused_clone_1 --------------------------
	.section	.nv.constant0.triton_poi_fused_clone_1,"a",@progbits
	.sectionflags	@""
	.align	4
.nv.constant0.triton_poi_fused_clone_1:
	.zero		548
